//
// Generated by NVIDIA NVVM Compiler
//
// Compiler Build ID: CL-36424714
// Cuda compilation tools, release 13.0, V13.0.88
// Based on NVVM 20.0.0
//

.version 9.0
.target sm_100
.address_size 64

	// .globl	_Z18convolution_kernelPlS_S_iii
.extern .shared .align 16 .b8 kernel_shared[];

.visible .entry _Z18convolution_kernelPlS_S_iii(
	.param .u64 .ptr .align 1 _Z18convolution_kernelPlS_S_iii_param_0,
	.param .u64 .ptr .align 1 _Z18convolution_kernelPlS_S_iii_param_1,
	.param .u64 .ptr .align 1 _Z18convolution_kernelPlS_S_iii_param_2,
	.param .u32 _Z18convolution_kernelPlS_S_iii_param_3,
	.param .u32 _Z18convolution_kernelPlS_S_iii_param_4,
	.param .u32 _Z18convolution_kernelPlS_S_iii_param_5
)
{
	.reg .pred 	%p<94>;
	.reg .b32 	%r<83>;
	.reg .b64 	%rd<118>;

	ld.param.u64 	%rd47, [_Z18convolution_kernelPlS_S_iii_param_0];
	ld.param.u64 	%rd45, [_Z18convolution_kernelPlS_S_iii_param_1];
	ld.param.u64 	%rd46, [_Z18convolution_kernelPlS_S_iii_param_2];
	ld.param.u32 	%r33, [_Z18convolution_kernelPlS_S_iii_param_3];
	ld.param.u32 	%r34, [_Z18convolution_kernelPlS_S_iii_param_4];
	ld.param.u32 	%r35, [_Z18convolution_kernelPlS_S_iii_param_5];
	cvta.to.global.u64 	%rd1, %rd47;
	mov.u32 	%r36, %ctaid.x;
	mov.u32 	%r1, %ntid.x;
	mov.u32 	%r77, %tid.x;
	mad.lo.s32 	%r3, %r36, %r1, %r77;
	mov.u32 	%r37, %ctaid.y;
	mov.u32 	%r38, %ntid.y;
	mov.u32 	%r39, %tid.y;
	mad.lo.s32 	%r4, %r37, %r38, %r39;
	mul.lo.s32 	%r5, %r35, %r35;
	setp.ge.u32 	%p2, %r77, %r5;
	@%p2 bra 	$L__BB0_3;
	cvta.to.global.u64 	%rd2, %rd45;
$L__BB0_2:
	mul.wide.u32 	%rd48, %r77, 8;
	add.s64 	%rd49, %rd2, %rd48;
	ld.global.u64 	%rd50, [%rd49];
	shl.b32 	%r40, %r77, 3;
	mov.u32 	%r41, kernel_shared;
	add.s32 	%r42, %r41, %r40;
	st.shared.u64 	[%r42], %rd50;
	add.s32 	%r77, %r77, %r1;
	setp.lt.u32 	%p3, %r77, %r5;
	@%p3 bra 	$L__BB0_2;
$L__BB0_3:
	bar.sync 	0;
	setp.ge.u32 	%p4, %r3, %r33;
	setp.ge.u32 	%p5, %r4, %r34;
	or.pred  	%p6, %p4, %p5;
	@%p6 bra 	$L__BB0_48;
	setp.lt.s32 	%p7, %r35, 1;
	mov.b64 	%rd96, 0;
	@%p7 bra 	$L__BB0_47;
	shr.u32 	%r44, %r35, 1;
	sub.s32 	%r8, %r3, %r44;
	sub.s32 	%r9, %r4, %r44;
	and.b32  	%r10, %r35, 7;
	add.s32 	%r11, %r10, -1;
	and.b32  	%r12, %r35, 3;
	and.b32  	%r13, %r35, 2147483640;
	and.b32  	%r14, %r35, 1;
	mov.b64 	%rd96, 0;
	mov.b32 	%r78, 0;
$L__BB0_6:
	setp.lt.u32 	%p8, %r35, 8;
	add.s32 	%r46, %r78, %r8;
	setp.gt.s32 	%p9, %r46, -1;
	setp.lt.s32 	%p10, %r46, %r33;
	and.pred  	%p1, %p9, %p10;
	mul.lo.s32 	%r16, %r46, %r34;
	mul.lo.s32 	%r17, %r78, %r35;
	mov.b32 	%r81, 0;
	@%p8 bra 	$L__BB0_25;
	mov.b32 	%r79, 0;
$L__BB0_8:
	.pragma "nounroll";
	add.s32 	%r19, %r79, %r9;
	setp.gt.s32 	%p11, %r19, -1;
	setp.lt.s32 	%p12, %r19, %r34;
	and.pred  	%p13, %p11, %p12;
	and.pred  	%p14, %p1, %p13;
	add.s32 	%r48, %r19, %r16;
	mul.wide.s32 	%rd54, %r48, 8;
	add.s64 	%rd5, %rd1, %rd54;
	add.s32 	%r49, %r79, %r17;
	shl.b32 	%r50, %r49, 3;
	mov.u32 	%r51, kernel_shared;
	add.s32 	%r20, %r51, %r50;
	not.pred 	%p15, %p14;
	@%p15 bra 	$L__BB0_10;
	ld.global.u64 	%rd55, [%rd5];
	ld.shared.u64 	%rd56, [%r20];
	mad.lo.s64 	%rd96, %rd56, %rd55, %rd96;
$L__BB0_10:
	add.s32 	%r52, %r19, 1;
	setp.gt.s32 	%p16, %r52, -1;
	setp.lt.s32 	%p17, %r52, %r34;
	and.pred  	%p18, %p16, %p17;
	and.pred  	%p19, %p1, %p18;
	not.pred 	%p20, %p19;
	@%p20 bra 	$L__BB0_12;
	ld.global.u64 	%rd57, [%rd5+8];
	ld.shared.u64 	%rd58, [%r20+8];
	mad.lo.s64 	%rd96, %rd58, %rd57, %rd96;
$L__BB0_12:
	add.s32 	%r53, %r19, 2;
	setp.gt.s32 	%p21, %r53, -1;
	setp.lt.s32 	%p22, %r53, %r34;
	and.pred  	%p23, %p21, %p22;
	and.pred  	%p24, %p1, %p23;
	not.pred 	%p25, %p24;
	@%p25 bra 	$L__BB0_14;
	ld.global.u64 	%rd59, [%rd5+16];
	ld.shared.u64 	%rd60, [%r20+16];
	mad.lo.s64 	%rd96, %rd60, %rd59, %rd96;
$L__BB0_14:
	add.s32 	%r54, %r19, 3;
	setp.gt.s32 	%p26, %r54, -1;
	setp.lt.s32 	%p27, %r54, %r34;
	and.pred  	%p28, %p26, %p27;
	and.pred  	%p29, %p1, %p28;
	not.pred 	%p30, %p29;
	@%p30 bra 	$L__BB0_16;
	ld.global.u64 	%rd61, [%rd5+24];
	ld.shared.u64 	%rd62, [%r20+24];
	mad.lo.s64 	%rd96, %rd62, %rd61, %rd96;
$L__BB0_16:
	add.s32 	%r55, %r19, 4;
	setp.gt.s32 	%p31, %r55, -1;
	setp.lt.s32 	%p32, %r55, %r34;
	and.pred  	%p33, %p31, %p32;
	and.pred  	%p34, %p1, %p33;
	not.pred 	%p35, %p34;
	@%p35 bra 	$L__BB0_18;
	ld.global.u64 	%rd63, [%rd5+32];
	ld.shared.u64 	%rd64, [%r20+32];
	mad.lo.s64 	%rd96, %rd64, %rd63, %rd96;
$L__BB0_18:
	add.s32 	%r56, %r19, 5;
	setp.gt.s32 	%p36, %r56, -1;
	setp.lt.s32 	%p37, %r56, %r34;
	and.pred  	%p38, %p36, %p37;
	and.pred  	%p39, %p1, %p38;
	not.pred 	%p40, %p39;
	@%p40 bra 	$L__BB0_20;
	ld.global.u64 	%rd65, [%rd5+40];
	ld.shared.u64 	%rd66, [%r20+40];
	mad.lo.s64 	%rd96, %rd66, %rd65, %rd96;
$L__BB0_20:
	add.s32 	%r57, %r19, 6;
	setp.gt.s32 	%p41, %r57, -1;
	setp.lt.s32 	%p42, %r57, %r34;
	and.pred  	%p43, %p41, %p42;
	and.pred  	%p44, %p1, %p43;
	not.pred 	%p45, %p44;
	@%p45 bra 	$L__BB0_22;
	ld.global.u64 	%rd67, [%rd5+48];
	ld.shared.u64 	%rd68, [%r20+48];
	mad.lo.s64 	%rd96, %rd68, %rd67, %rd96;
$L__BB0_22:
	add.s32 	%r58, %r19, 7;
	setp.gt.s32 	%p46, %r58, -1;
	setp.lt.s32 	%p47, %r58, %r34;
	and.pred  	%p48, %p46, %p47;
	and.pred  	%p49, %p1, %p48;
	not.pred 	%p50, %p49;
	@%p50 bra 	$L__BB0_24;
	ld.global.u64 	%rd69, [%rd5+56];
	ld.shared.u64 	%rd70, [%r20+56];
	mad.lo.s64 	%rd96, %rd70, %rd69, %rd96;
$L__BB0_24:
	add.s32 	%r79, %r79, 8;
	setp.ne.s32 	%p51, %r79, %r13;
	mov.u32 	%r81, %r13;
	@%p51 bra 	$L__BB0_8;
$L__BB0_25:
	setp.eq.s32 	%p52, %r10, 0;
	@%p52 bra 	$L__BB0_46;
	setp.lt.u32 	%p53, %r11, 3;
	@%p53 bra 	$L__BB0_36;
	add.s32 	%r23, %r81, %r9;
	setp.gt.s32 	%p54, %r23, -1;
	setp.lt.s32 	%p55, %r23, %r34;
	and.pred  	%p56, %p54, %p55;
	and.pred  	%p58, %p1, %p56;
	add.s32 	%r59, %r23, %r16;
	mul.wide.s32 	%rd72, %r59, 8;
	add.s64 	%rd24, %rd1, %rd72;
	add.s32 	%r60, %r81, %r17;
	shl.b32 	%r61, %r60, 3;
	mov.u32 	%r62, kernel_shared;
	add.s32 	%r24, %r62, %r61;
	not.pred 	%p59, %p58;
	@%p59 bra 	$L__BB0_29;
	ld.global.u64 	%rd73, [%rd24];
	ld.shared.u64 	%rd74, [%r24];
	mad.lo.s64 	%rd96, %rd74, %rd73, %rd96;
$L__BB0_29:
	add.s32 	%r63, %r23, 1;
	setp.gt.s32 	%p60, %r63, -1;
	setp.lt.s32 	%p61, %r63, %r34;
	and.pred  	%p62, %p60, %p61;
	and.pred  	%p63, %p1, %p62;
	not.pred 	%p64, %p63;
	@%p64 bra 	$L__BB0_31;
	ld.global.u64 	%rd75, [%rd24+8];
	ld.shared.u64 	%rd76, [%r24+8];
	mad.lo.s64 	%rd96, %rd76, %rd75, %rd96;
$L__BB0_31:
	add.s32 	%r64, %r23, 2;
	setp.gt.s32 	%p65, %r64, -1;
	setp.lt.s32 	%p66, %r64, %r34;
	and.pred  	%p67, %p65, %p66;
	and.pred  	%p68, %p1, %p67;
	not.pred 	%p69, %p68;
	@%p69 bra 	$L__BB0_33;
	ld.global.u64 	%rd77, [%rd24+16];
	ld.shared.u64 	%rd78, [%r24+16];
	mad.lo.s64 	%rd96, %rd78, %rd77, %rd96;
$L__BB0_33:
	add.s32 	%r65, %r23, 3;
	setp.gt.s32 	%p70, %r65, -1;
	setp.lt.s32 	%p71, %r65, %r34;
	and.pred  	%p72, %p70, %p71;
	and.pred  	%p73, %p1, %p72;
	not.pred 	%p74, %p73;
	@%p74 bra 	$L__BB0_35;
	ld.global.u64 	%rd79, [%rd24+24];
	ld.shared.u64 	%rd80, [%r24+24];
	mad.lo.s64 	%rd96, %rd80, %rd79, %rd96;
$L__BB0_35:
	add.s32 	%r81, %r81, 4;
$L__BB0_36:
	setp.eq.s32 	%p75, %r12, 0;
	@%p75 bra 	$L__BB0_46;
	setp.eq.s32 	%p76, %r12, 1;
	@%p76 bra 	$L__BB0_43;
	add.s32 	%r27, %r81, %r9;
	setp.gt.s32 	%p77, %r27, -1;
	setp.lt.s32 	%p78, %r27, %r34;
	and.pred  	%p79, %p77, %p78;
	and.pred  	%p80, %p1, %p79;
	add.s32 	%r66, %r27, %r16;
	mul.wide.s32 	%rd82, %r66, 8;
	add.s64 	%rd35, %rd1, %rd82;
	add.s32 	%r67, %r81, %r17;
	shl.b32 	%r68, %r67, 3;
	mov.u32 	%r69, kernel_shared;
	add.s32 	%r28, %r69, %r68;
	not.pred 	%p81, %p80;
	@%p81 bra 	$L__BB0_40;
	ld.global.u64 	%rd83, [%rd35];
	ld.shared.u64 	%rd84, [%r28];
	mad.lo.s64 	%rd96, %rd84, %rd83, %rd96;
$L__BB0_40:
	add.s32 	%r70, %r27, 1;
	setp.gt.s32 	%p82, %r70, -1;
	setp.lt.s32 	%p83, %r70, %r34;
	and.pred  	%p84, %p82, %p83;
	and.pred  	%p85, %p1, %p84;
	not.pred 	%p86, %p85;
	@%p86 bra 	$L__BB0_42;
	ld.global.u64 	%rd85, [%rd35+8];
	ld.shared.u64 	%rd86, [%r28+8];
	mad.lo.s64 	%rd96, %rd86, %rd85, %rd96;
$L__BB0_42:
	add.s32 	%r81, %r81, 2;
$L__BB0_43:
	setp.eq.s32 	%p87, %r14, 0;
	@%p87 bra 	$L__BB0_46;
	add.s32 	%r31, %r81, %r9;
	setp.gt.s32 	%p88, %r31, -1;
	setp.lt.s32 	%p89, %r31, %r34;
	and.pred  	%p90, %p88, %p89;
	and.pred  	%p91, %p1, %p90;
	not.pred 	%p92, %p91;
	@%p92 bra 	$L__BB0_46;
	add.s32 	%r71, %r31, %r16;
	mul.wide.s32 	%rd87, %r71, 8;
	add.s64 	%rd88, %rd1, %rd87;
	ld.global.u64 	%rd89, [%rd88];
	add.s32 	%r72, %r81, %r17;
	shl.b32 	%r73, %r72, 3;
	mov.u32 	%r74, kernel_shared;
	add.s32 	%r75, %r74, %r73;
	ld.shared.u64 	%rd90, [%r75];
	mad.lo.s64 	%rd96, %rd90, %rd89, %rd96;
$L__BB0_46:
	add.s32 	%r78, %r78, 1;
	setp.ne.s32 	%p93, %r78, %r35;
	@%p93 bra 	$L__BB0_6;
$L__BB0_47:
	mad.lo.s32 	%r76, %r34, %r3, %r4;
	cvta.to.global.u64 	%rd91, %rd46;
	mul.wide.u32 	%rd92, %r76, 8;
	add.s64 	%rd93, %rd91, %rd92;
	st.global.u64 	[%rd93], %rd96;
$L__BB0_48:
	ret;

}


// ===== COMPILED SASS (sm_100) =====

	.target	sm_100

	.elftype	@"ET_EXEC"


//--------------------- .note.nv.tkinfo           --------------------------
	.section	.note.nv.tkinfo,"",@"SHT_NOTE"
	.sectionflags	@"SHF_NOTE_NV_TKINFO"
	.tkinfo
        /*0018*/ 	.word	0x00000002
        /*0030*/ 	.string	""
        /*0030*/ 	.string	"ptxas"
        /*0030*/ 	.string	"Cuda compilation tools, release 13.0, V13.0.88"
        /*0030*/ 	.string	"Build cuda_13.0.r13.0/compiler.36424714_0"
        /*0030*/ 	.string	"-arch sm_100 -m 64 "



//--------------------- .note.nv.cuinfo           --------------------------
	.section	.note.nv.cuinfo,"",@"SHT_NOTE"
	.sectionflags	@"SHF_NOTE_NV_CUINFO"
        /*0018*/ 	.short	0x0002
        /*001a*/ 	.short	0x0064
        /*001c*/ 	.short	0x0082
	.zero		2


//--------------------- .nv.info                  --------------------------
	.section	.nv.info,"",@"SHT_CUDA_INFO"
	.align	4


	//----- nvinfo : EIATTR_REGCOUNT
	.align		4
        /*0000*/ 	.byte	0x04, 0x2f
        /*0002*/ 	.short	(.L_1 - .L_0)
	.align		4
.L_0:
        /*0004*/ 	.word	index@(_Z18convolution_kernelPlS_S_iii)
        /*0008*/ 	.word	0x0000001e


	//----- nvinfo : EIATTR_FRAME_SIZE
	.align		4
.L_1:
        /*000c*/ 	.byte	0x04, 0x11
        /*000e*/ 	.short	(.L_3 - .L_2)
	.align		4
.L_2:
        /*0010*/ 	.word	index@(_Z18convolution_kernelPlS_S_iii)
        /*0014*/ 	.word	0x00000000


	//----- nvinfo : EIATTR_MIN_STACK_SIZE
	.align		4
.L_3:
        /*0018*/ 	.byte	0x04, 0x12
        /*001a*/ 	.short	(.L_5 - .L_4)
	.align		4
.L_4:
        /*001c*/ 	.word	index@(_Z18convolution_kernelPlS_S_iii)
        /*0020*/ 	.word	0x00000000
.L_5:


//--------------------- .nv.compat                --------------------------
	.section	.nv.compat,"",@"SHT_CUDA_COMPAT_INFO"
	.align	4
        /*0000*/ 	.byte	0x02, 0x09, 0x00, 0x00, 0x02, 0x02, 0x01, 0x00, 0x02, 0x05, 0x05, 0x00, 0x03, 0x07, 0x01, 0x01
        /*0010*/ 	.byte	0x02, 0x03, 0x00, 0x00, 0x02, 0x06, 0x01, 0x00, 0x04, 0x0b, 0x08, 0x00, 0x09, 0x00, 0x00, 0x00
        /*0020*/ 	.byte	0x00, 0x00, 0x00, 0x00


//--------------------- .nv.info._Z18convolution_kernelPlS_S_iii --------------------------
	.section	.nv.info._Z18convolution_kernelPlS_S_iii,"",@"SHT_CUDA_INFO"
	.sectionflags	@""
	.align	4


	//----- nvinfo : EIATTR_CUDA_API_VERSION
	.align		4
        /*0000*/ 	.byte	0x04, 0x37
        /*0002*/ 	.short	(.L_7 - .L_6)
.L_6:
        /*0004*/ 	.word	0x00000082


	//----- nvinfo : EIATTR_KPARAM_INFO
	.align		4
.L_7:
        /*0008*/ 	.byte	0x04, 0x17
        /*000a*/ 	.short	(.L_9 - .L_8)
.L_8:
        /*000c*/ 	.word	0x00000000
        /*0010*/ 	.short	0x0005
        /*0012*/ 	.short	0x0020
        /*0014*/ 	.byte	0x00, 0xf0, 0x11, 0x00


	//----- nvinfo : EIATTR_KPARAM_INFO
	.align		4
.L_9:
        /*0018*/ 	.byte	0x04, 0x17
        /*001a*/ 	.short	(.L_11 - .L_10)
.L_10:
        /*001c*/ 	.word	0x00000000
        /*0020*/ 	.short	0x0004
        /*0022*/ 	.short	0x001c
        /*0024*/ 	.byte	0x00, 0xf0, 0x11, 0x00


	//----- nvinfo : EIATTR_KPARAM_INFO
	.align		4
.L_11:
        /*0028*/ 	.byte	0x04, 0x17
        /*002a*/ 	.short	(.L_13 - .L_12)
.L_12:
        /*002c*/ 	.word	0x00000000
        /*0030*/ 	.short	0x0003
        /*0032*/ 	.short	0x0018
        /*0034*/ 	.byte	0x00, 0xf0, 0x11, 0x00


	//----- nvinfo : EIATTR_KPARAM_INFO
	.align		4
.L_13:
        /*0038*/ 	.byte	0x04, 0x17
        /*003a*/ 	.short	(.L_15 - .L_14)
.L_14:
        /*003c*/ 	.word	0x00000000
        /*0040*/ 	.short	0x0002
        /*0042*/ 	.short	0x0010
        /*0044*/ 	.byte	0x00, 0xf5, 0x21, 0x00


	//----- nvinfo : EIATTR_KPARAM_INFO
	.align		4
.L_15:
        /*0048*/ 	.byte	0x04, 0x17
        /*004a*/ 	.short	(.L_17 - .L_16)
.L_16:
        /*004c*/ 	.word	0x00000000
        /*0050*/ 	.short	0x0001
        /*0052*/ 	.short	0x0008
        /*0054*/ 	.byte	0x00, 0xf5, 0x21, 0x00


	//----- nvinfo : EIATTR_KPARAM_INFO
	.align		4
.L_17:
        /*0058*/ 	.byte	0x04, 0x17
        /*005a*/ 	.short	(.L_19 - .L_18)
.L_18:
        /*005c*/ 	.word	0x00000000
        /*0060*/ 	.short	0x0000
        /*0062*/ 	.short	0x0000
        /*0064*/ 	.byte	0x00, 0xf5, 0x21, 0x00


	//----- nvinfo : EIATTR_SPARSE_MMA_MASK
	.align		4
.L_19:
        /*0068*/ 	.byte	0x03, 0x50
        /*006a*/ 	.short	0x0000


	//----- nvinfo : EIATTR_MAXREG_COUNT
	.align		4
        /*006c*/ 	.byte	0x03, 0x1b
        /*006e*/ 	.short	0x00ff


	//----- nvinfo : EIATTR_NUM_BARRIERS
	.align		4
        /*0070*/ 	.byte	0x02, 0x4c
        /*0072*/ 	.byte	0x01
	.zero		1


	//----- nvinfo : EIATTR_MERCURY_ISA_VERSION
	.align		4
        /*0074*/ 	.byte	0x03, 0x5f
        /*0076*/ 	.short	0x0101


	//----- nvinfo : EIATTR_VRC_CTA_INIT_COUNT
	.align		4
        /*0078*/ 	.byte	0x02, 0x4a
	.zero		1
	.zero		1


	//----- nvinfo : EIATTR_EXIT_INSTR_OFFSETS
	.align		4
        /*007c*/ 	.byte	0x04, 0x1c
        /*007e*/ 	.short	(.L_21 - .L_20)


	//   ....[0]....
.L_20:
        /*0080*/ 	.word	0x000001f0


	//   ....[1]....
        /*0084*/ 	.word	0x00001400


	//----- nvinfo : EIATTR_CRS_STACK_SIZE
	.align		4
.L_21:
        /*0088*/ 	.byte	0x04, 0x1e
        /*008a*/ 	.short	(.L_23 - .L_22)
.L_22:
        /*008c*/ 	.word	0x00000000


	//----- nvinfo : EIATTR_CBANK_PARAM_SIZE
	.align		4
.L_23:
        /*0090*/ 	.byte	0x03, 0x19
        /*0092*/ 	.short	0x0024


	//----- nvinfo : EIATTR_PARAM_CBANK
	.align		4
        /*0094*/ 	.byte	0x04, 0x0a
        /*0096*/ 	.short	(.L_25 - .L_24)
	.align		4
.L_24:
        /*0098*/ 	.word	index@(.nv.constant0._Z18convolution_kernelPlS_S_iii)
        /*009c*/ 	.short	0x0380
        /*009e*/ 	.short	0x0024


	//----- nvinfo : EIATTR_SW_WAR
	.align		4
.L_25:
        /*00a0*/ 	.byte	0x04, 0x36
        /*00a2*/ 	.short	(.L_27 - .L_26)
.L_26:
        /*00a4*/ 	.word	0x00000008
.L_27:


//--------------------- .nv.callgraph             --------------------------
	.section	.nv.callgraph,"",@"SHT_CUDA_CALLGRAPH"
	.align	4
	.sectionentsize	8
	.align		4
        /*0000*/ 	.word	0x00000000
	.align		4
        /*0004*/ 	.word	0xffffffff
	.align		4
        /*0008*/ 	.word	0x00000000
	.align		4
        /*000c*/ 	.word	0xfffffffe
	.align		4
        /*0010*/ 	.word	0x00000000
	.align		4
        /*0014*/ 	.word	0xfffffffd
	.align		4
        /*0018*/ 	.word	0x00000000
	.align		4
        /*001c*/ 	.word	0xfffffffc


//--------------------- .text._Z18convolution_kernelPlS_S_iii --------------------------
	.section	.text._Z18convolution_kernelPlS_S_iii,"ax",@progbits
	.align	128
        .global         _Z18convolution_kernelPlS_S_iii
        .type           _Z18convolution_kernelPlS_S_iii,@function
        .size           _Z18convolution_kernelPlS_S_iii,(.L_x_12 - _Z18convolution_kernelPlS_S_iii)
        .other          _Z18convolution_kernelPlS_S_iii,@"STO_CUDA_ENTRY STV_DEFAULT"
_Z18convolution_kernelPlS_S_iii:
.text._Z18convolution_kernelPlS_S_iii:
[----:B------:R-:W-:Y:S01]  /*0000*/  LDC R1, c[0x0][0x37c] ;  /* 0x0000df00ff017b82 */ /* 0x000fe20000000800 */
[----:B------:R-:W0:Y:S01]  /*0010*/  S2R R3, SR_TID.X ;  /* 0x0000000000037919 */ /* 0x000e220000002100 */
[----:B------:R-:W1:Y:S06]  /*0020*/  LDCU UR15, c[0x0][0x3a0] ;  /* 0x00007400ff0f77ac */ /* 0x000e6c0008000800 */
[----:B------:R-:W2:Y:S01]  /*0030*/  LDC R4, c[0x0][0x360] ;  /* 0x0000d800ff047b82 */ /* 0x000ea20000000800 */
[----:B------:R-:W-:Y:S01]  /*0040*/  BSSY.RECONVERGENT B0, `(.L_x_0) ;  /* 0x0000016000007945 */ /* 0x000fe20003800200 */
[----:B------:R-:W3:Y:S01]  /*0050*/  S2R R5, SR_TID.Y ;  /* 0x0000000000057919 */ /* 0x000ee20000002200 */
[----:B------:R-:W4:Y:S05]  /*0060*/  LDCU.64 UR12, c[0x0][0x358] ;  /* 0x00006b00ff0c77ac */ /* 0x000f2a0008000a00 */
[----:B------:R-:W3:Y:S08]  /*0070*/  S2UR UR6, SR_CTAID.Y ;  /* 0x00000000000679c3 */ /* 0x000ef00000002600 */
[----:B------:R-:W3:Y:S01]  /*0080*/  LDC R2, c[0x0][0x364] ;  /* 0x0000d900ff027b82 */ /* 0x000ee20000000800 */
[----:B-1----:R-:W-:-:S07]  /*0090*/  UIMAD UR4, UR15, UR15, URZ ;  /* 0x0000000f0f0472a4 */ /* 0x002fce000f8e02ff */
[----:B------:R-:W2:Y:S01]  /*00a0*/  S2UR UR5, SR_CTAID.X ;  /* 0x00000000000579c3 */ /* 0x000ea20000002500 */
[----:B0-----:R-:W-:Y:S01]  /*00b0*/  ISETP.GE.U32.AND P0, PT, R3, UR4, PT ;  /* 0x0000000403007c0c */ /* 0x001fe2000bf06070 */
[----:B---3--:R-:W-:Y:S02]  /*00c0*/  IMAD R2, R2, UR6, R5 ;  /* 0x0000000602027c24 */ /* 0x008fe4000f8e0205 */
[----:B--2---:R-:W-:-:S10]  /*00d0*/  IMAD R5, R4, UR5, R3 ;  /* 0x0000000504057c24 */ /* 0x004fd4000f8e0203 */
[----:B----4-:R-:W-:Y:S05]  /*00e0*/  @P0 BRA `(.L_x_1) ;  /* 0x00000000002c0947 */ /* 0x010fea0003800000 */
[----:B------:R-:W0:Y:S01]  /*00f0*/  S2R R7, SR_CgaCtaId ;  /* 0x0000000000077919 */ /* 0x000e220000008800 */
[----:B------:R-:W1:Y:S01]  /*0100*/  LDC.64 R8, c[0x0][0x388] ;  /* 0x0000e200ff087b82 */ /* 0x000e620000000a00 */
[----:B------:R-:W-:-:S04]  /*0110*/  MOV R0, 0x400 ;  /* 0x0000040000007802 */ /* 0x000fc80000000f00 */
[----:B0-----:R-:W-:-:S07]  /*0120*/  LEA R0, R7, R0, 0x18 ;  /* 0x0000000007007211 */ /* 0x001fce00078ec0ff */
.L_x_2:
[----:B01----:R-:W-:-:S06]  /*0130*/  IMAD.WIDE.U32 R6, R3, 0x8, R8 ;  /* 0x0000000803067825 */ /* 0x003fcc00078e0008 */
[----:B------:R-:W2:Y:S01]  /*0140*/  LDG.E.64 R6, desc[UR12][R6.64] ;  /* 0x0000000c06067981 */ /* 0x000ea2000c1e1b00 */
[----:B------:R-:W-:Y:S01]  /*0150*/  LEA R11, R3, R0, 0x3 ;  /* 0x00000000030b7211 */ /* 0x000fe200078e18ff */
[----:B------:R-:W-:-:S05]  /*0160*/  IMAD.IADD R3, R4, 0x1, R3 ;  /* 0x0000000104037824 */ /* 0x000fca00078e0203 */
[----:B------:R-:W-:Y:S01]  /*0170*/  ISETP.GE.U32.AND P0, PT, R3, UR4, PT ;  /* 0x0000000403007c0c */ /* 0x000fe2000bf06070 */
[----:B--2---:R0:W-:-:S12]  /*0180*/  STS.64 [R11], R6 ;  /* 0x000000060b007388 */ /* 0x0041d80000000a00 */
[----:B------:R-:W-:Y:S05]  /*0190*/  @!P0 BRA `(.L_x_2) ;  /* 0xfffffffc00e48947 */ /* 0x000fea000383ffff */
.L_x_1:
[----:B------:R-:W-:Y:S05]  /*01a0*/  BSYNC.RECONVERGENT B0 ;  /* 0x0000000000007941 */ /* 0x000fea0003800200 */
.L_x_0:
[----:B------:R-:W1:Y:S01]  /*01b0*/  LDCU.64 UR6, c[0x0][0x398] ;  /* 0x00007300ff0677ac */ /* 0x000e620008000a00 */
[----:B------:R-:W-:Y:S01]  /*01c0*/  BAR.SYNC.DEFER_BLOCKING 0x0 ;  /* 0x0000000000007b1d */ /* 0x000fe20000010000 */
[----:B-1----:R-:W-:-:S04]  /*01d0*/  ISETP.GE.U32.AND P0, PT, R2, UR7, PT ;  /* 0x0000000702007c0c */ /* 0x002fc8000bf06070 */
[----:B------:R-:W-:-:S13]  /*01e0*/  ISETP.GE.U32.OR P0, PT, R5, UR6, P0 ;  /* 0x0000000605007c0c */ /* 0x000fda0008706470 */
[----:B------:R-:W-:Y:S05]  /*01f0*/  @P0 EXIT ;  /* 0x000000000000094d */ /* 0x000fea0003800000 */
[----:B------:R-:W-:Y:S01]  /*0200*/  UISETP.GE.AND UP0, UPT, UR15, 0x1, UPT ;  /* 0x000000010f00788c */ /* 0x000fe2000bf06270 */
[----:B------:R-:W-:Y:S02]  /*0210*/  HFMA2 R0, -RZ, RZ, 0, 0 ;  /* 0x00000000ff007431 */ /* 0x000fe400000001ff */
[----:B------:R-:W-:-:S06]  /*0220*/  IMAD.MOV.U32 R3, RZ, RZ, RZ ;  /* 0x000000ffff037224 */ /* 0x000fcc00078e00ff */
[----:B------:R-:W-:Y:S05]  /*0230*/  BRA.U !UP0, `(.L_x_3) ;  /* 0x0000001108587547 */ /* 0x000fea000b800000 */
[----:B------:R-:W-:Y:S01]  /*0240*/  ULOP3.LUT UR4, UR15, 0x7, URZ, 0xc0, !UPT ;  /* 0x000000070f047892 */ /* 0x000fe2000f8ec0ff */
[----:B------:R-:W-:Y:S01]  /*0250*/  MOV R0, RZ ;  /* 0x000000ff00007202 */ /* 0x000fe20000000f00 */
[----:B------:R-:W-:Y:S01]  /*0260*/  USHF.R.U32.HI UR5, URZ, 0x1, UR15 ;  /* 0x00000001ff057899 */ /* 0x000fe2000801160f */
[----:B------:R-:W-:Y:S01]  /*0270*/  IMAD.MOV.U32 R3, RZ, RZ, RZ ;  /* 0x000000ffff037224 */ /* 0x000fe200078e00ff */
[----:B------:R-:W-:Y:S02]  /*0280*/  UIADD3 UR4, UPT, UPT, UR4, -0x1, URZ ;  /* 0xffffffff04047890 */ /* 0x000fe4000fffe0ff */
[----:B------:R-:W-:Y:S02]  /*0290*/  ULOP3.LUT UR14, UR15, 0x3, URZ, 0xc0, !UPT ;  /* 0x000000030f0e7892 */ /* 0x000fe4000f8ec0ff */
[----:B------:R-:W-:Y:S01]  /*02a0*/  IADD3 R4, PT, PT, R5, -UR5, RZ ;  /* 0x8000000505047c10 */ /* 0x000fe2000fffe0ff */
[----:B------:R-:W-:Y:S01]  /*02b0*/  VIADD R24, R2, -UR5 ;  /* 0x8000000502187c36 */ /* 0x000fe20008000000 */
[----:B------:R-:W-:-:S02]  /*02c0*/  UISETP.GE.U32.AND UP1, UPT, UR4, 0x3, UPT ;  /* 0x000000030400788c */ /* 0x000fc4000bf26070 */
[----:B------:R-:W-:Y:S01]  /*02d0*/  ULOP3.LUT UR6, UR15, 0x7ffffff8, URZ, 0xc0, !UPT ;  /* 0x7ffffff80f067892 */ /* 0x000fe2000f8ec0ff */
[----:B------:R-:W-:-:S11]  /*02e0*/  UMOV UR4, URZ ;  /* 0x000000ff00047c82 */ /* 0x000fd60008000000 */
.L_x_10:
[----:B------:R-:W1:Y:S01]  /*02f0*/  LDCU UR9, c[0x0][0x3a0] ;  /* 0x00007400ff0977ac */ /* 0x000e620008000800 */
[----:B0-----:R-:W-:Y:S01]  /*0300*/  IADD3 R6, PT, PT, R4, UR4, RZ ;  /* 0x0000000404067c10 */ /* 0x001fe2000fffe0ff */
[----:B------:R-:W0:Y:S01]  /*0310*/  LDCU UR5, c[0x0][0x398] ;  /* 0x00007300ff0577ac */ /* 0x000e220008000800 */
[----:B------:R-:W-:Y:S01]  /*0320*/  UMOV UR8, UR4 ;  /* 0x0000000400087c82 */ /* 0x000fe20008000000 */
[----:B------:R-:W-:Y:S02]  /*0330*/  UIADD3 UR4, UPT, UPT, UR4, 0x1, URZ ;  /* 0x0000000104047890 */ /* 0x000fe4000fffe0ff */
[----:B-1----:R-:W-:Y:S02]  /*0340*/  UISETP.GE.U32.AND UP2, UPT, UR9, 0x8, UPT ;  /* 0x000000080900788c */ /* 0x002fe4000bf46070 */
[----:B------:R-:W-:Y:S01]  /*0350*/  UISETP.NE.AND UP0, UPT, UR4, UR9, UPT ;  /* 0x000000090400728c */ /* 0x000fe2000bf05270 */
[----:B0-----:R-:W-:Y:S01]  /*0360*/  ISETP.GE.AND P0, PT, R6, UR5, PT ;  /* 0x0000000506007c0c */ /* 0x001fe2000bf06270 */
[----:B------:R-:W-:-:S03]  /*0370*/  UMOV UR5, URZ ;  /* 0x000000ff00057c82 */ /* 0x000fc60008000000 */
[----:B------:R-:W-:Y:S02]  /*0380*/  ISETP.GT.AND P0, PT, R6, -0x1, !P0 ;  /* 0xffffffff0600780c */ /* 0x000fe40004704270 */
[----:B------:R-:W-:Y:S11]  /*0390*/  BRA.U !UP2, `(.L_x_4) ;  /* 0x000000050ae07547 */ /* 0x000ff6000b800000 */
[----:B------:R-:W0:Y:S01]  /*03a0*/  S2UR UR7, SR_CgaCtaId ;  /* 0x00000000000779c3 */ /* 0x000e220000008800 */
[----:B------:R-:W-:Y:S01]  /*03b0*/  UMOV UR5, 0x400 ;  /* 0x0000040000057882 */ /* 0x000fe20000000000 */
[----:B------:R-:W1:Y:S01]  /*03c0*/  LDCU UR11, c[0x0][0x39c] ;  /* 0x00007380ff0b77ac */ /* 0x000e620008000800 */
[----:B------:R-:W2:Y:S05]  /*03d0*/  LDCU UR9, c[0x0][0x3a0] ;  /* 0x00007400ff0977ac */ /* 0x000eaa0008000800 */
[----:B------:R-:W3:Y:S01]  /*03e0*/  LDC.64 R6, c[0x0][0x380] ;  /* 0x0000e000ff067b82 */ /* 0x000ee20000000a00 */
[----:B0-----:R-:W-:-:S03]  /*03f0*/  ULEA UR10, UR7, UR5, 0x18 ;  /* 0x00000005070a7291 */ /* 0x001fc6000f8ec0ff */
[----:B-12---:R-:W-:-:S09]  /*0400*/  UMOV UR5, URZ ;  /* 0x000000ff00057c82 */ /* 0x006fd20008000000 */
.L_x_5:
[----:B------:R-:W-:Y:S01]  /*0410*/  VIADD R18, R24, UR5 ;  /* 0x0000000518127c36 */ /* 0x000fe20008000000 */
[----:B------:R-:W-:-:S04]  /*0420*/  IADD3 R27, PT, PT, R4, UR8, RZ ;  /* 0x00000008041b7c10 */ /* 0x000fc8000fffe0ff */
[----:B------:R-:W-:Y:S01]  /*0430*/  ISETP.GE.AND P5, PT, R18, UR11, PT ;  /* 0x0000000b12007c0c */ /* 0x000fe2000bfa6270 */
[----:B------:R-:W-:-:S03]  /*0440*/  IMAD R27, R27, UR11, R18 ;  /* 0x0000000b1b1b7c24 */ /* 0x000fc6000f8e0212 */
[----:B------:R-:W-:Y:S01]  /*0450*/  ISETP.GT.AND P5, PT, R18, -0x1, !P5 ;  /* 0xffffffff1200780c */ /* 0x000fe20006fa4270 */
[----:B---3--:R-:W-:-:S03]  /*0460*/  IMAD.WIDE R26, R27, 0x8, R6 ;  /* 0x000000081b1a7825 */ /* 0x008fc600078e0206 */
[----:B------:R-:W-:-:S13]  /*0470*/  PLOP3.LUT P5, PT, P0, P5, PT, 0x80, 0x8 ;  /* 0x000000000008781c */ /* 0x000fda00007ab070 */
[----:B------:R-:W2:Y:S01]  /*0480*/  @P5 LDG.E.64 R8, desc[UR12][R26.64] ;  /* 0x0000000c1a085981 */ /* 0x000ea2000c1e1b00 */
[----:B------:R-:W-:-:S05]  /*0490*/  VIADD R10, R18, 0x1 ;  /* 0x00000001120a7836 */ /* 0x000fca0000000000 */
[----:B------:R-:W-:-:S04]  /*04a0*/  ISETP.GE.AND P4, PT, R10, UR11, PT ;  /* 0x0000000b0a007c0c */ /* 0x000fc8000bf86270 */
[----:B------:R-:W-:-:S04]  /*04b0*/  ISETP.GT.AND P4, PT, R10, -0x1, !P4 ;  /* 0xffffffff0a00780c */ /* 0x000fc80006784270 */
[----:B------:R-:W-:-:S13]  /*04c0*/  PLOP3.LUT P4, PT, P0, P4, PT, 0x80, 0x8 ;  /* 0x000000000008781c */ /* 0x000fda0000789070 */
[----:B------:R-:W3:Y:S01]  /*04d0*/  @P4 LDG.E.64 R12, desc[UR12][R26.64+0x8] ;  /* 0x0000080c1a0c4981 */ /* 0x000ee2000c1e1b00 */
[----:B------:R-:W-:Y:S01]  /*04e0*/  IADD3 R10, PT, PT, R18, 0x2, RZ ;  /* 0x00000002120a7810 */ /* 0x000fe20007ffe0ff */
[----:B------:R-:W-:-:S03]  /*04f0*/  UIMAD UR7, UR8, UR9, UR5 ;  /* 0x00000009080772a4 */ /* 0x000fc6000f8e0205 */
[----:B------:R-:W-:Y:S01]  /*0500*/  ISETP.GE.AND P1, PT, R10, UR11, PT ;  /* 0x0000000b0a007c0c */ /* 0x000fe2000bf26270 */
[----:B------:R-:W-:-:S03]  /*0510*/  ULEA UR7, UR7, UR10, 0x3 ;  /* 0x0000000a07077291 */ /* 0x000fc6000f8e18ff */
[----:B------:R-:W-:-:S04]  /*0520*/  ISETP.GT.AND P1, PT, R10, -0x1, !P1 ;  /* 0xffffffff0a00780c */ /* 0x000fc80004f24270 */
[----:B------:R-:W-:Y:S02]  /*0530*/  PLOP3.LUT P1, PT, P0, P1, PT, 0x80, 0x8 ;  /* 0x000000000008781c */ /* 0x000fe40000723070 */
[----:B------:R-:W2:Y:S11]  /*0540*/  @P5 LDS.64 R10, [UR7] ;  /* 0x00000007ff0a5984 */ /* 0x000eb60008000a00 */
[----:B------:R-:W4:Y:S01]  /*0550*/  @P1 LDG.E.64 R22, desc[UR12][R26.64+0x10] ;  /* 0x0000100c1a161981 */ /* 0x000f22000c1e1b00 */
[----:B------:R-:W-:Y:S01]  /*0560*/  VIADD R14, R18, 0x3 ;  /* 0x00000003120e7836 */ /* 0x000fe20000000000 */
[----:B------:R-:W-:Y:S01]  /*0570*/  @P5 MOV R16, R0 ;  /* 0x0000000000105202 */ /* 0x000fe20000000f00 */
[----:B------:R-:W-:-:S03]  /*0580*/  @P5 IMAD.MOV.U32 R17, RZ, RZ, R3 ;  /* 0x000000ffff115224 */ /* 0x000fc600078e0003 */
[----:B------:R-:W-:-:S04]  /*0590*/  ISETP.GE.AND P3, PT, R14, UR11, PT ;  /* 0x0000000b0e007c0c */ /* 0x000fc8000bf66270 */
[----:B------:R-:W-:Y:S02]  /*05a0*/  ISETP.GT.AND P3, PT, R14, -0x1, !P3 ;  /* 0xffffffff0e00780c */ /* 0x000fe40005f64270 */
[----:B------:R-:W3:Y:S02]  /*05b0*/  @P4 LDS.64 R14, [UR7+0x8] ;  /* 0x00000807ff0e4984 */ /* 0x000ee40008000a00 */
[----:B------:R-:W-:Y:S01]  /*05c0*/  PLOP3.LUT P3, PT, P0, P3, PT, 0x80, 0x8 ;  /* 0x000000000008781c */ /* 0x000fe20000767070 */
[----:B------:R-:W-:-:S05]  /*05d0*/  VIADD R19, R18, 0x5 ;  /* 0x0000000512137836 */ /* 0x000fca0000000000 */
[----:B------:R-:W-:-:S04]  /*05e0*/  ISETP.GE.AND P6, PT, R19, UR11, PT ;  /* 0x0000000b13007c0c */ /* 0x000fc8000bfc6270 */
[----:B------:R-:W-:Y:S02]  /*05f0*/  ISETP.GT.AND P6, PT, R19, -0x1, !P6 ;  /* 0xffffffff1300780c */ /* 0x000fe400077c4270 */
[----:B------:R-:W-:Y:S01]  /*0600*/  IADD3 R19, PT, PT, R18, 0x6, RZ ;  /* 0x0000000612137810 */ /* 0x000fe20007ffe0ff */
[----:B--2---:R-:W-:Y:S02]  /*0610*/  @P5 IMAD R11, R11, R8, RZ ;  /* 0x000000080b0b5224 */ /* 0x004fe400078e02ff */
[----:B------:R-:W-:-:S04]  /*0620*/  @P5 IMAD.WIDE.U32 R16, R8, R10, R16 ;  /* 0x0000000a08105225 */ /* 0x000fc800078e0010 */
[----:B------:R-:W-:Y:S01]  /*0630*/  @P5 IMAD R21, R9, R10, R11 ;  /* 0x0000000a09155224 */ /* 0x000fe200078e020b */
[----:B------:R-:W-:Y:S01]  /*0640*/  IADD3 R10, PT, PT, R18, 0x4, RZ ;  /* 0x00000004120a7810 */ /* 0x000fe20007ffe0ff */
[----:B------:R-:W2:Y:S03]  /*0650*/  @P3 LDG.E.64 R8, desc[UR12][R26.64+0x18] ;  /* 0x0000180c1a083981 */ /* 0x000ea6000c1e1b00 */
[----:B------:R-:W-:-:S04]  /*0660*/  ISETP.GE.AND P2, PT, R10, UR11, PT ;  /* 0x0000000b0a007c0c */ /* 0x000fc8000bf46270 */
[----:B------:R-:W-:-:S04]  /*0670*/  ISETP.GT.AND P2, PT, R10, -0x1, !P2 ;  /* 0xffffffff0a00780c */ /* 0x000fc80005744270 */
[----:B------:R-:W-:Y:S01]  /*0680*/  PLOP3.LUT P2, PT, P0, P2, PT, 0x80, 0x8 ;  /* 0x000000000008781c */ /* 0x000fe20000745070 */
[----:B------:R-:W-:Y:S01]  /*0690*/  @P5 IMAD.MOV.U32 R0, RZ, RZ, R16 ;  /* 0x000000ffff005224 */ /* 0x000fe200078e0010 */
[----:B------:R-:W-:Y:S02]  /*06a0*/  @P5 IADD3 R3, PT, PT, R17, R21, RZ ;  /* 0x0000001511035210 */ /* 0x000fe40007ffe0ff */
[----:B------:R-:W-:-:S09]  /*06b0*/  PLOP3.LUT P5, PT, P0, P6, PT, 0x80, 0x8 ;  /* 0x000000000008781c */ /* 0x000fd200007ad070 */
[----:B------:R-:W5:Y:S01]  /*06c0*/  @P2 LDG.E.64 R10, desc[UR12][R26.64+0x20] ;  /* 0x0000200c1a0a2981 */ /* 0x000f62000c1e1b00 */
[----:B---3--:R-:W-:Y:S01]  /*06d0*/  @P4 IMAD R15, R15, R12, RZ ;  /* 0x0000000c0f0f4224 */ /* 0x008fe200078e02ff */
[----:B------:R-:W-:Y:S01]  /*06e0*/  @P4 MOV R17, R3 ;  /* 0x0000000300114202 */ /* 0x000fe20000000f00 */
[----:B------:R-:W-:Y:S01]  /*06f0*/  @P4 IMAD.MOV.U32 R16, RZ, RZ, R0 ;  /* 0x000000ffff104224 */ /* 0x000fe200078e0000 */
[----:B------:R-:W-:Y:S01]  /*0700*/  ISETP.GE.AND P6, PT, R19, UR11, PT ;  /* 0x0000000b13007c0c */ /* 0x000fe2000bfc6270 */
[-C--:B------:R-:W-:Y:S01]  /*0710*/  @P4 IMAD R13, R13, R14.reuse, R15 ;  /* 0x0000000e0d0d4224 */ /* 0x080fe200078e020f */
[----:B------:R-:W-:Y:S01]  /*0720*/  IADD3 R18, PT, PT, R18, 0x7, RZ ;  /* 0x0000000712127810 */ /* 0x000fe20007ffe0ff */
[----:B------:R-:W-:Y:S01]  /*0730*/  @P4 IMAD.WIDE.U32 R14, R12, R14, R16 ;  /* 0x0000000e0c0e4225 */ /* 0x000fe200078e0010 */
[----:B------:R-:W-:-:S03]  /*0740*/  ISETP.GT.AND P6, PT, R19, -0x1, !P6 ;  /* 0xffffffff1300780c */ /* 0x000fc600077c4270 */
[----:B------:R-:W-:Y:S01]  /*0750*/  @P4 IMAD.IADD R3, R15, 0x1, R13 ;  /* 0x000000010f034824 */ /* 0x000fe200078e020d */
[----:B------:R-:W-:Y:S01]  /*0760*/  PLOP3.LUT P6, PT, P0, P6, PT, 0x80, 0x8 ;  /* 0x000000000008781c */ /* 0x000fe200007cd070 */
[----:B------:R-:W3:Y:S01]  /*0770*/  @P5 LDG.E.64 R12, desc[UR12][R26.64+0x28] ;  /* 0x0000280c1a0c5981 */ /* 0x000ee2000c1e1b00 */
[----:B------:R-:W-:Y:S01]  /*0780*/  @P4 IMAD.MOV.U32 R0, RZ, RZ, R14 ;  /* 0x000000ffff004224 */ /* 0x000fe200078e000e */
[----:B------:R-:W-:-:S04]  /*0790*/  ISETP.GE.AND P4, PT, R18, UR11, PT ;  /* 0x0000000b12007c0c */ /* 0x000fc8000bf86270 */
[----:B------:R-:W-:Y:S02]  /*07a0*/  ISETP.GT.AND P4, PT, R18, -0x1, !P4 ;  /* 0xffffffff1200780c */ /* 0x000fe40006784270 */
[----:B------:R-:W4:Y:S02]  /*07b0*/  @P1 LDS.64 R18, [UR7+0x10] ;  /* 0x00001007ff121984 */ /* 0x000f240008000a00 */
[----:B------:R-:W-:Y:S02]  /*07c0*/  PLOP3.LUT P4, PT, P0, P4, PT, 0x80, 0x8 ;  /* 0x000000000008781c */ /* 0x000fe40000789070 */
[----:B------:R-:W3:Y:S11]  /*07d0*/  @P6 LDG.E.64 R14, desc[UR12][R26.64+0x30] ;  /* 0x0000300c1a0e6981 */ /* 0x000ef6000c1e1b00 */
[----:B------:R-:W3:Y:S01]  /*07e0*/  @P4 LDG.E.64 R16, desc[UR12][R26.64+0x38] ;  /* 0x0000380c1a104981 */ /* 0x000ee2000c1e1b00 */
[----:B------:R-:W-:Y:S01]  /*07f0*/  @P1 MOV R20, R0 ;  /* 0x0000000000141202 */ /* 0x000fe20000000f00 */
[----:B------:R-:W-:Y:S01]  /*0800*/  @P1 IMAD.MOV.U32 R21, RZ, RZ, R3 ;  /* 0x000000ffff151224 */ /* 0x000fe200078e0003 */
[----:B------:R-:W-:-:S04]  /*0810*/  UIADD3 UR5, UPT, UPT, UR5, 0x8, URZ ;  /* 0x0000000805057890 */ /* 0x000fc8000fffe0ff */
[----:B------:R-:W-:Y:S01]  /*0820*/  UISETP.NE.AND UP2, UPT, UR5, UR6, UPT ;  /* 0x000000060500728c */ /* 0x000fe2000bf45270 */
[----:B----4-:R-:W-:-:S04]  /*0830*/  @P1 IMAD R25, R19, R22, RZ ;  /* 0x0000001613191224 */ /* 0x010fc800078e02ff */
[-C--:B------:R-:W-:Y:S02]  /*0840*/  @P1 IMAD R25, R23, R18.reuse, R25 ;  /* 0x0000001217191224 */ /* 0x080fe400078e0219 */
[----:B------:R-:W-:Y:S02]  /*0850*/  @P1 IMAD.WIDE.U32 R18, R22, R18, R20 ;  /* 0x0000001216121225 */ /* 0x000fe400078e0014 */
[----:B------:R-:W2:Y:S02]  /*0860*/  @P3 LDS.64 R20, [UR7+0x18] ;  /* 0x00001807ff143984 */ /* 0x000ea40008000a00 */
[----:B------:R-:W-:Y:S01]  /*0870*/  @P1 IMAD.MOV.U32 R0, RZ, RZ, R18 ;  /* 0x000000ffff001224 */ /* 0x000fe200078e0012 */
[----:B------:R-:W-:Y:S01]  /*0880*/  @P1 IADD3 R3, PT, PT, R19, R25, RZ ;  /* 0x0000001913031210 */ /* 0x000fe20007ffe0ff */
[----:B------:R-:W5:Y:S03]  /*0890*/  @P2 LDS.64 R22, [UR7+0x20] ;  /* 0x00002007ff162984 */ /* 0x000f660008000a00 */
[----:B------:R-:W-:Y:S01]  /*08a0*/  @P3 MOV R18, R0 ;  /* 0x0000000000123202 */ /* 0x000fe20000000f00 */
[----:B--2---:R-:W-:-:S04]  /*08b0*/  @P3 IMAD R19, R21, R8, RZ ;  /* 0x0000000815133224 */ /* 0x004fc800078e02ff */
[-C--:B------:R-:W-:Y:S02]  /*08c0*/  @P3 IMAD R9, R9, R20.reuse, R19 ;  /* 0x0000001409093224 */ /* 0x080fe400078e0213 */
[----:B------:R-:W-:Y:S02]  /*08d0*/  @P3 IMAD.MOV.U32 R19, RZ, RZ, R3 ;  /* 0x000000ffff133224 */ /* 0x000fe400078e0003 */
[----:B------:R-:W-:Y:S02]  /*08e0*/  @P3 IMAD.WIDE.U32 R18, R8, R20, R18 ;  /* 0x0000001408123225 */ /* 0x000fe400078e0012 */
[----:B------:R-:W3:Y:S02]  /*08f0*/  @P5 LDS.64 R20, [UR7+0x28] ;  /* 0x00002807ff145984 */ /* 0x000ee40008000a00 */
[----:B------:R-:W-:Y:S01]  /*0900*/  @P3 IMAD.MOV.U32 R0, RZ, RZ, R18 ;  /* 0x000000ffff003224 */ /* 0x000fe200078e0012 */
[----:B------:R-:W-:Y:S02]  /*0910*/  @P3 IADD3 R3, PT, PT, R19, R9, RZ ;  /* 0x0000000913033210 */ /* 0x000fe40007ffe0ff */
[----:B------:R-:W0:Y:S02]  /*0920*/  @P6 LDS.64 R8, [UR7+0x30] ;  /* 0x00003007ff086984 */ /* 0x000e240008000a00 */
[----:B------:R-:W-:Y:S01]  /*0930*/  @P2 MOV R18, R0 ;  /* 0x0000000000122202 */ /* 0x000fe20000000f00 */
[----:B-----5:R-:W-:-:S04]  /*0940*/  @P2 IMAD R19, R23, R10, RZ ;  /* 0x0000000a17132224 */ /* 0x020fc800078e02ff */
[-C--:B------:R-:W-:Y:S02]  /*0950*/  @P2 IMAD R25, R11, R22.reuse, R19 ;  /* 0x000000160b192224 */ /* 0x080fe400078e0213 */
[----:B------:R-:W-:Y:S02]  /*0960*/  @P2 IMAD.MOV.U32 R19, RZ, RZ, R3 ;  /* 0x000000ffff132224 */ /* 0x000fe400078e0003 */
[----:B------:R-:W-:Y:S02]  /*0970*/  @P2 IMAD.WIDE.U32 R22, R10, R22, R18 ;  /* 0x000000160a162225 */ /* 0x000fe400078e0012 */
[----:B------:R-:W1:Y:S02]  /*0980*/  @P4 LDS.64 R10, [UR7+0x38] ;  /* 0x00003807ff0a4984 */ /* 0x000e640008000a00 */
[----:B------:R-:W-:Y:S01]  /*0990*/  @P2 IMAD.MOV.U32 R0, RZ, RZ, R22 ;  /* 0x000000ffff002224 */ /* 0x000fe200078e0016 */
[----:B------:R-:W-:-:S04]  /*09a0*/  @P2 IADD3 R3, PT, PT, R23, R25, RZ ;  /* 0x0000001917032210 */ /* 0x000fc80007ffe0ff */
[----:B------:R-:W-:Y:S01]  /*09b0*/  @P5 MOV R18, R0 ;  /* 0x0000000000125202 */ /* 0x000fe20000000f00 */
[----:B---3--:R-:W-:-:S04]  /*09c0*/  @P5 IMAD R19, R21, R12, RZ ;  /* 0x0000000c15135224 */ /* 0x008fc800078e02ff */
[----:B------:R-:W-:Y:S02]  /*09d0*/  @P5 IMAD R21, R13, R20, R19 ;  /* 0x000000140d155224 */ /* 0x000fe400078e0213 */
[----:B------:R-:W-:Y:S02]  /*09e0*/  @P5 IMAD.MOV.U32 R19, RZ, RZ, R3 ;  /* 0x000000ffff135224 */ /* 0x000fe400078e0003 */
[----:B0-----:R-:W-:Y:S02]  /*09f0*/  @P6 IMAD R9, R9, R14, RZ ;  /* 0x0000000e09096224 */ /* 0x001fe400078e02ff */
[----:B------:R-:W-:-:S04]  /*0a00*/  @P5 IMAD.WIDE.U32 R12, R12, R20, R18 ;  /* 0x000000140c0c5225 */ /* 0x000fc800078e0012 */
[----:B------:R-:W-:Y:S01]  /*0a10*/  @P5 IMAD.MOV.U32 R0, RZ, RZ, R12 ;  /* 0x000000ffff005224 */ /* 0x000fe200078e000c */
[----:B------:R-:W-:Y:S01]  /*0a20*/  @P5 IADD3 R3, PT, PT, R13, R21, RZ ;  /* 0x000000150d035210 */ /* 0x000fe20007ffe0ff */
[----:B------:R-:W-:-:S03]  /*0a30*/  @P6 IMAD R15, R15, R8, R9 ;  /* 0x000000080f0f6224 */ /* 0x000fc600078e0209 */
[----:B------:R-:W-:Y:S01]  /*0a40*/  @P6 MOV R12, R0 ;  /* 0x00000000000c6202 */ /* 0x000fe20000000f00 */
[----:B------:R-:W-:-:S04]  /*0a50*/  @P6 IMAD.MOV.U32 R13, RZ, RZ, R3 ;  /* 0x000000ffff0d6224 */ /* 0x000fc800078e0003 */
[----:B------:R-:W-:-:S04]  /*0a60*/  @P6 IMAD.WIDE.U32 R8, R14, R8, R12 ;  /* 0x000000080e086225 */ /* 0x000fc800078e000c */
[----:B------:R-:W-:Y:S01]  /*0a70*/  @P6 IMAD.MOV.U32 R0, RZ, RZ, R8 ;  /* 0x000000ffff006224 */ /* 0x000fe200078e0008 */
[----:B------:R-:W-:Y:S01]  /*0a80*/  @P6 IADD3 R3, PT, PT, R9, R15, RZ ;  /* 0x0000000f09036210 */ /* 0x000fe20007ffe0ff */
[----:B-1----:R-:W-:-:S03]  /*0a90*/  @P4 IMAD R11, R11, R16, RZ ;  /* 0x000000100b0b4224 */ /* 0x002fc600078e02ff */
[----:B------:R-:W-:Y:S01]  /*0aa0*/  @P4 MOV R8, R0 ;  /* 0x0000000000084202 */ /* 0x000fe20000000f00 */
[----:B------:R-:W-:Y:S02]  /*0ab0*/  @P4 IMAD.MOV.U32 R9, RZ, RZ, R3 ;  /* 0x000000ffff094224 */ /* 0x000fe400078e0003 */
[-C--:B------:R-:W-:Y:S02]  /*0ac0*/  @P4 IMAD R13, R17, R10.reuse, R11 ;  /* 0x0000000a110d4224 */ /* 0x080fe400078e020b */
[----:B------:R-:W-:-:S04]  /*0ad0*/  @P4 IMAD.WIDE.U32 R10, R16, R10, R8 ;  /* 0x0000000a100a4225 */ /* 0x000fc800078e0008 */
[----:B------:R-:W-:Y:S01]  /*0ae0*/  @P4 IMAD.MOV.U32 R0, RZ, RZ, R10 ;  /* 0x000000ffff004224 */ /* 0x000fe200078e000a */
[----:B------:R-:W-:Y:S01]  /*0af0*/  @P4 IADD3 R3, PT, PT, R11, R13, RZ ;  /* 0x0000000d0b034210 */ /* 0x000fe20007ffe0ff */
[----:B------:R-:W-:Y:S06]  /*0b00*/  BRA.U UP2, `(.L_x_5) ;  /* 0xfffffff902407547 */ /* 0x000fec000b83ffff */
[----:B------:R-:W-:-:S05]  /*0b10*/  UMOV UR5, UR6 ;  /* 0x0000000600057c82 */ /* 0x000fca0008000000 */
.L_x_4:
[----:B------:R-:W0:Y:S02]  /*0b20*/  LDCU UR7, c[0x0][0x3a0] ;  /* 0x00007400ff0777ac */ /* 0x000e240008000800 */
[----:B0-----:R-:W-:-:S04]  /*0b30*/  ULOP3.LUT UR7, UR7, 0x7, URZ, 0xc0, !UPT ;  /* 0x0000000707077892 */ /* 0x001fc8000f8ec0ff */
[----:B------:R-:W-:-:S09]  /*0b40*/  UISETP.NE.AND UP2, UPT, UR7, URZ, UPT ;  /* 0x000000ff0700728c */ /* 0x000fd2000bf45270 */
[----:B------:R-:W-:Y:S05]  /*0b50*/  BRA.U !UP2, `(.L_x_6) ;  /* 0x000000090a0c7547 */ /* 0x000fea000b800000 */
[----:B------:R-:W-:Y:S01]  /*0b60*/  IADD3 R25, PT, PT, R4, UR8, RZ ;  /* 0x0000000804197c10 */ /* 0x000fe2000fffe0ff */
[----:B------:R-:W-:Y:S01]  /*0b70*/  UISETP.NE.AND UP2, UPT, UR14, URZ, UPT ;  /* 0x000000ff0e00728c */ /* 0x000fe2000bf45270 */
[----:B------:R-:W-:Y:S10]  /*0b80*/  BRA.U !UP1, `(.L_x_7) ;  /* 0x0000000109f87547 */ /* 0x000ff4000b800000 */
[----:B------:R-:W0:Y:S01]  /*0b90*/  LDCU UR7, c[0x0][0x39c] ;  /* 0x00007380ff0777ac */ /* 0x000e220008000800 */
[----:B------:R-:W1:Y:S01]  /*0ba0*/  LDC.64 R20, c[0x0][0x380] ;  /* 0x0000e000ff147b82 */ /* 0x000e620000000a00 */
[----:B------:R-:W-:-:S05]  /*0bb0*/  VIADD R8, R24, UR5 ;  /* 0x0000000518087c36 */ /* 0x000fca0008000000 */
[C---:B------:R-:W-:Y:S02]  /*0bc0*/  IADD3 R6, PT, PT, R8.reuse, 0x1, RZ ;  /* 0x0000000108067810 */ /* 0x040fe40007ffe0ff */
[----:B0-----:R-:W-:Y:S01]  /*0bd0*/  ISETP.GE.AND P1, PT, R8, UR7, PT ;  /* 0x0000000708007c0c */ /* 0x001fe2000bf26270 */
[----:B------:R-:W-:Y:S01]  /*0be0*/  IMAD R7, R25, UR7, R8 ;  /* 0x0000000719077c24 */ /* 0x000fe2000f8e0208 */
[----:B------:R-:W-:Y:S02]  /*0bf0*/  ISETP.GE.AND P2, PT, R6, UR7, PT ;  /* 0x0000000706007c0c */ /* 0x000fe4000bf46270 */
[----:B------:R-:W-:Y:S02]  /*0c00*/  ISETP.GT.AND P1, PT, R8, -0x1, !P1 ;  /* 0xffffffff0800780c */ /* 0x000fe40004f24270 */
[----:B------:R-:W-:Y:S01]  /*0c10*/  ISETP.GT.AND P2, PT, R6, -0x1, !P2 ;  /* 0xffffffff0600780c */ /* 0x000fe20005744270 */
[----:B-1----:R-:W-:Y:S01]  /*0c20*/  IMAD.WIDE R20, R7, 0x8, R20 ;  /* 0x0000000807147825 */ /* 0x002fe200078e0214 */
[----:B------:R-:W-:-:S02]  /*0c30*/  PLOP3.LUT P1, PT, P0, P1, PT, 0x80, 0x8 ;  /* 0x000000000008781c */ /* 0x000fc40000723070 */
[----:B------:R-:W-:Y:S01]  /*0c40*/  PLOP3.LUT P2, PT, P0, P2, PT, 0x80, 0x8 ;  /* 0x000000000008781c */ /* 0x000fe20000745070 */
[----:B------:R-:W-:-:S05]  /*0c50*/  VIADD R6, R8, 0x2 ;  /* 0x0000000208067836 */ /* 0x000fca0000000000 */
[----:B------:R-:W-:-:S05]  /*0c60*/  ISETP.GE.AND P3, PT, R6, UR7, PT ;  /* 0x0000000706007c0c */ /* 0x000fca000bf66270 */
[----:B------:R-:W2:Y:S01]  /*0c70*/  @P1 LDG.E.64 R22, desc[UR12][R20.64] ;  /* 0x0000000c14161981 */ /* 0x000ea2000c1e1b00 */
[----:B------:R-:W-:Y:S02]  /*0c80*/  ISETP.GT.AND P3, PT, R6, -0x1, !P3 ;  /* 0xffffffff0600780c */ /* 0x000fe40005f64270 */
[----:B------:R-:W-:Y:S01]  /*0c90*/  IADD3 R8, PT, PT, R8, 0x3, RZ ;  /* 0x0000000308087810 */ /* 0x000fe20007ffe0ff */
[----:B------:R-:W3:Y:S01]  /*0ca0*/  @P2 LDG.E.64 R6, desc[UR12][R20.64+0x8] ;  /* 0x0000080c14062981 */ /* 0x000ee2000c1e1b00 */
[----:B------:R-:W-:Y:S02]  /*0cb0*/  PLOP3.LUT P3, PT, P0, P3, PT, 0x80, 0x8 ;  /* 0x000000000008781c */ /* 0x000fe40000767070 */
[----:B------:R-:W-:-:S04]  /*0cc0*/  ISETP.GE.AND P4, PT, R8, UR7, PT ;  /* 0x0000000708007c0c */ /* 0x000fc8000bf86270 */
[----:B------:R-:W-:-:S04]  /*0cd0*/  ISETP.GT.AND P4, PT, R8, -0x1, !P4 ;  /* 0xffffffff0800780c */ /* 0x000fc80006784270 */
[----:B------:R-:W-:-:S03]  /*0ce0*/  PLOP3.LUT P4, PT, P0, P4, PT, 0x80, 0x8 ;  /* 0x000000000008781c */ /* 0x000fc60000789070 */
[----:B------:R-:W4:Y:S10]  /*0cf0*/  @P3 LDG.E.64 R8, desc[UR12][R20.64+0x10] ;  /* 0x0000100c14083981 */ /* 0x000f34000c1e1b00 */
[----:B------:R0:W5:Y:S01]  /*0d00*/  @P4 LDG.E.64 R10, desc[UR12][R20.64+0x18] ;  /* 0x0000180c140a4981 */ /* 0x000162000c1e1b00 */
[----:B------:R-:W1:Y:S01]  /*0d10*/  S2UR UR11, SR_CgaCtaId ;  /* 0x00000000000b79c3 */ /* 0x000e620000008800 */
[----:B------:R-:W-:Y:S01]  /*0d20*/  UMOV UR10, 0x400 ;  /* 0x00000400000a7882 */ /* 0x000fe20000000000 */
[----:B------:R-:W-:-:S02]  /*0d30*/  UIMAD UR7, UR8, UR9, UR5 ;  /* 0x00000009080772a4 */ /* 0x000fc4000f8e0205 */
[----:B-1----:R-:W-:-:S04]  /*0d40*/  ULEA UR10, UR11, UR10, 0x18 ;  /* 0x0000000a0b0a7291 */ /* 0x002fc8000f8ec0ff */
[----:B------:R-:W-:-:S09]  /*0d50*/  ULEA UR7, UR7, UR10, 0x3 ;  /* 0x0000000a07077291 */ /* 0x000fd2000f8e18ff */
[----:B------:R-:W2:Y:S04]  /*0d60*/  @P1 LDS.64 R12, [UR7] ;  /* 0x00000007ff0c1984 */ /* 0x000ea80008000a00 */
[----:B------:R-:W3:Y:S04]  /*0d70*/  @P2 LDS.64 R14, [UR7+0x8] ;  /* 0x00000807ff0e2984 */ /* 0x000ee80008000a00 */
[----:B------:R-:W4:Y:S01]  /*0d80*/  @P3 LDS.64 R16, [UR7+0x10] ;  /* 0x00001007ff103984 */ /* 0x000f220008000a00 */
[----:B0-----:R-:W-:Y:S01]  /*0d90*/  @P1 MOV R21, R3 ;  /* 0x0000000300151202 */ /* 0x001fe20000000f00 */
[----:B------:R-:W-:-:S02]  /*0da0*/  @P1 IMAD.MOV.U32 R20, RZ, RZ, R0 ;  /* 0x000000ffff141224 */ /* 0x000fc400078e0000 */
[----:B------:R-:W5:Y:S01]  /*0db0*/  @P4 LDS.64 R18, [UR7+0x18] ;  /* 0x00001807ff124984 */ /* 0x000f620008000a00 */
[----:B------:R-:W-:Y:S01]  /*0dc0*/  UIADD3 UR5, UPT, UPT, UR5, 0x4, URZ ;  /* 0x0000000405057890 */ /* 0x000fe2000fffe0ff */
[----:B--2---:R-:W-:Y:S02]  /*0dd0*/  @P1 IMAD R13, R13, R22, RZ ;  /* 0x000000160d0d1224 */ /* 0x004fe400078e02ff */
[----:B------:R-:W-:-:S04]  /*0de0*/  @P1 IMAD.WIDE.U32 R20, R22, R12, R20 ;  /* 0x0000000c16141225 */ /* 0x000fc800078e0014 */
[----:B------:R-:W-:Y:S02]  /*0df0*/  @P1 IMAD R13, R23, R12, R13 ;  /* 0x0000000c170d1224 */ /* 0x000fe400078e020d */
[----:B------:R-:W-:-:S03]  /*0e00*/  @P1 IMAD.MOV.U32 R0, RZ, RZ, R20 ;  /* 0x000000ffff001224 */ /* 0x000fc600078e0014 */
[----:B------:R-:W-:Y:S01]  /*0e10*/  @P1 IADD3 R3, PT, PT, R21, R13, RZ ;  /* 0x0000000d15031210 */ /* 0x000fe20007ffe0ff */
[----:B---3--:R-:W-:Y:S02]  /*0e20*/  @P2 IMAD R13, R15, R6, RZ ;  /* 0x000000060f0d2224 */ /* 0x008fe400078e02ff */
[----:B------:R-:W-:Y:S02]  /*0e30*/  @P2 IMAD.MOV.U32 R12, RZ, RZ, R0 ;  /* 0x000000ffff0c2224 */ /* 0x000fe400078e0000 */
[----:B------:R-:W-:Y:S01]  /*0e40*/  @P2 IMAD R15, R7, R14, R13 ;  /* 0x0000000e070f2224 */ /* 0x000fe200078e020d */
[----:B------:R-:W-:-:S03]  /*0e50*/  @P2 MOV R13, R3 ;  /* 0x00000003000d2202 */ /* 0x000fc60000000f00 */
[----:B------:R-:W-:-:S04]  /*0e60*/  @P2 IMAD.WIDE.U32 R6, R6, R14, R12 ;  /* 0x0000000e06062225 */ /* 0x000fc800078e000c */
[----:B------:R-:W-:Y:S01]  /*0e70*/  @P2 IMAD.IADD R3, R7, 0x1, R15 ;  /* 0x0000000107032824 */ /* 0x000fe200078e020f */
[----:B------:R-:W-:Y:S01]  /*0e80*/  @P2 MOV R0, R6 ;  /* 0x0000000600002202 */ /* 0x000fe20000000f00 */
[----:B----4-:R-:W-:-:S04]  /*0e90*/  @P3 IMAD R7, R17, R8, RZ ;  /* 0x0000000811073224 */ /* 0x010fc800078e02ff */
[----:B------:R-:W-:Y:S01]  /*0ea0*/  @P3 IMAD R13, R9, R16, R7 ;  /* 0x00000010090d3224 */ /* 0x000fe200078e0207 */
[----:B------:R-:W-:Y:S01]  /*0eb0*/  @P3 MOV R7, R3 ;  /* 0x0000000300073202 */ /* 0x000fe20000000f00 */
[----:B------:R-:W-:-:S04]  /*0ec0*/  @P3 IMAD.MOV.U32 R6, RZ, RZ, R0 ;  /* 0x000000ffff063224 */ /* 0x000fc800078e0000 */
[----:B------:R-:W-:-:S04]  /*0ed0*/  @P3 IMAD.WIDE.U32 R8, R8, R16, R6 ;  /* 0x0000001008083225 */ /* 0x000fc800078e0006 */
[----:B-----5:R-:W-:Y:S01]  /*0ee0*/  @P4 IMAD R7, R19, R10, RZ ;  /* 0x0000000a13074224 */ /* 0x020fe200078e02ff */
[----:B------:R-:W-:Y:S01]  /*0ef0*/  @P3 MOV R0, R8 ;  /* 0x0000000800003202 */ /* 0x000fe20000000f00 */
[----:B------:R-:W-:Y:S02]  /*0f00*/  @P3 IMAD.IADD R3, R9, 0x1, R13 ;  /* 0x0000000109033824 */ /* 0x000fe400078e020d */
[----:B------:R-:W-:Y:S02]  /*0f10*/  @P4 IMAD R9, R11, R18, R7 ;  /* 0x000000120b094224 */ /* 0x000fe400078e0207 */
[----:B------:R-:W-:Y:S01]  /*0f20*/  @P4 IMAD.MOV.U32 R6, RZ, RZ, R0 ;  /* 0x000000ffff064224 */ /* 0x000fe200078e0000 */
[----:B------:R-:W-:-:S03]  /*0f30*/  @P4 MOV R7, R3 ;  /* 0x0000000300074202 */ /* 0x000fc60000000f00 */
[----:B------:R-:W-:-:S04]  /*0f40*/  @P4 IMAD.WIDE.U32 R10, R10, R18, R6 ;  /* 0x000000120a0a4225 */ /* 0x000fc800078e0006 */
[----:B------:R-:W-:Y:S01]  /*0f50*/  @P4 IMAD.IADD R3, R11, 0x1, R9 ;  /* 0x000000010b034824 */ /* 0x000fe200078e0209 */
[----:B------:R-:W-:-:S07]  /*0f60*/  @P4 MOV R0, R10 ;  /* 0x0000000a00004202 */ /* 0x000fce0000000f00 */
.L_x_7:
[----:B------:R-:W-:Y:S05]  /*0f70*/  BRA.U !UP2, `(.L_x_6) ;  /* 0x000000050a047547 */ /* 0x000fea000b800000 */
[----:B------:R-:W-:Y:S02]  /*0f80*/  UISETP.NE.AND UP2, UPT, UR14, 0x1, UPT ;  /* 0x000000010e00788c */ /* 0x000fe4000bf45270 */
[----:B------:R-:W-:-:S07]  /*0f90*/  ULOP3.LUT UP3, URZ, UR9, 0x1, URZ, 0xc0, !UPT ;  /* 0x0000000109ff7892 */ /* 0x000fce000f86c0ff */
[----:B------:R-:W-:Y:S05]  /*0fa0*/  BRA.U !UP2, `(.L_x_8) ;  /* 0x000000010a907547 */ /* 0x000fea000b800000 */
        /* <DEDUP_REMOVED lines=11> */
[----:B------:R-:W-:-:S11]  /*1060*/  PLOP3.LUT P2, PT, P0, P2, PT, 0x80, 0x8 ;  /* 0x000000000008781c */ /* 0x000fd60000745070 */
[----:B------:R-:W2:Y:S04]  /*1070*/  @P1 LDG.E.64 R10, desc[UR12][R16.64] ;  /* 0x0000000c100a1981 */ /* 0x000ea8000c1e1b00 */
[----:B------:R-:W3:Y:S01]  /*1080*/  @P2 LDG.E.64 R8, desc[UR12][R16.64+0x8] ;  /* 0x0000080c10082981 */ /* 0x000ee2000c1e1b00 */
[----:B------:R-:W0:Y:S01]  /*1090*/  S2UR UR11, SR_CgaCtaId ;  /* 0x00000000000b79c3 */ /* 0x000e220000008800 */
[----:B------:R-:W-:Y:S01]  /*10a0*/  UMOV UR10, 0x400 ;  /* 0x00000400000a7882 */ /* 0x000fe20000000000 */
[----:B------:R-:W-:Y:S01]  /*10b0*/  UIMAD UR7, UR8, UR9, UR5 ;  /* 0x00000009080772a4 */ /* 0x000fe2000f8e0205 */
[----:B------:R-:W-:Y:S01]  /*10c0*/  @P1 MOV R13, R3 ;  /* 0x00000003000d1202 */ /* 0x000fe20000000f00 */
[----:B------:R-:W-:Y:S01]  /*10d0*/  @P1 IMAD.MOV.U32 R12, RZ, RZ, R0 ;  /* 0x000000ffff0c1224 */ /* 0x000fe200078e0000 */
[----:B------:R-:W-:-:S02]  /*10e0*/  UIADD3 UR5, UPT, UPT, UR5, 0x2, URZ ;  /* 0x0000000205057890 */ /* 0x000fc4000fffe0ff */
[----:B0-----:R-:W-:-:S04]  /*10f0*/  ULEA UR10, UR11, UR10, 0x18 ;  /* 0x0000000a0b0a7291 */ /* 0x001fc8000f8ec0ff */
[----:B------:R-:W-:-:S09]  /*1100*/  ULEA UR7, UR7, UR10, 0x3 ;  /* 0x0000000a07077291 */ /* 0x000fd2000f8e18ff */
[----:B------:R-:W2:Y:S04]  /*1110*/  @P1 LDS.64 R14, [UR7] ;  /* 0x00000007ff0e1984 */ /* 0x000ea80008000a00 */
[----:B------:R-:W3:Y:S01]  /*1120*/  @P2 LDS.64 R6, [UR7+0x8] ;  /* 0x00000807ff062984 */ /* 0x000ee20008000a00 */
[----:B--2---:R-:W-:Y:S02]  /*1130*/  @P1 IMAD R15, R15, R10, RZ ;  /* 0x0000000a0f0f1224 */ /* 0x004fe400078e02ff */
[----:B------:R-:W-:-:S04]  /*1140*/  @P1 IMAD.WIDE.U32 R12, R10, R14, R12 ;  /* 0x0000000e0a0c1225 */ /* 0x000fc800078e000c */
[----:B------:R-:W-:Y:S02]  /*1150*/  @P1 IMAD R15, R11, R14, R15 ;  /* 0x0000000e0b0f1224 */ /* 0x000fe400078e020f */
[----:B------:R-:W-:Y:S02]  /*1160*/  @P1 IMAD.MOV.U32 R0, RZ, RZ, R12 ;  /* 0x000000ffff001224 */ /* 0x000fe400078e000c */
[----:B---3--:R-:W-:Y:S01]  /*1170*/  @P2 IMAD R7, R7, R8, RZ ;  /* 0x0000000807072224 */ /* 0x008fe200078e02ff */
[----:B------:R-:W-:Y:S02]  /*1180*/  @P1 IADD3 R3, PT, PT, R13, R15, RZ ;  /* 0x0000000f0d031210 */ /* 0x000fe40007ffe0ff */
[----:B------:R-:W-:Y:S01]  /*1190*/  @P2 MOV R10, R0 ;  /* 0x00000000000a2202 */ /* 0x000fe20000000f00 */
[----:B------:R-:W-:Y:S02]  /*11a0*/  @P2 IMAD R9, R9, R6, R7 ;  /* 0x0000000609092224 */ /* 0x000fe400078e0207 */
[----:B------:R-:W-:-:S02]  /*11b0*/  @P2 IMAD.MOV.U32 R11, RZ, RZ, R3 ;  /* 0x000000ffff0b2224 */ /* 0x000fc400078e0003 */
[----:B------:R-:W-:-:S05]  /*11c0*/  @P2 IMAD.WIDE.U32 R6, R8, R6, R10 ;  /* 0x0000000608062225 */ /* 0x000fca00078e000a */
[----:B------:R-:W-:Y:S02]  /*11d0*/  @P2 IADD3 R3, PT, PT, R7, R9, RZ ;  /* 0x0000000907032210 */ /* 0x000fe40007ffe0ff */
[----:B------:R-:W-:-:S07]  /*11e0*/  @P2 MOV R0, R6 ;  /* 0x0000000600002202 */ /* 0x000fce0000000f00 */
.L_x_8:
[----:B------:R-:W-:Y:S05]  /*11f0*/  BRA.U !UP3, `(.L_x_6) ;  /* 0x000000010b647547 */ /* 0x000fea000b800000 */
[----:B------:R-:W0:Y:S01]  /*1200*/  LDCU UR16, c[0x0][0x39c] ;  /* 0x00007380ff1077ac */ /* 0x000e220008000800 */
[----:B------:R-:W-:Y:S01]  /*1210*/  VIADD R8, R24, UR5 ;  /* 0x0000000518087c36 */ /* 0x000fe20008000000 */
[----:B------:R-:W-:Y:S04]  /*1220*/  BSSY.RECONVERGENT B0, `(.L_x_6) ;  /* 0x0000016000007945 */ /* 0x000fe80003800200 */
[----:B0-----:R-:W-:-:S04]  /*1230*/  ISETP.GE.AND P1, PT, R8, UR16, PT ;  /* 0x0000001008007c0c */ /* 0x001fc8000bf26270 */
[----:B------:R-:W-:-:S04]  /*1240*/  ISETP.GT.AND P1, PT, R8, -0x1, !P1 ;  /* 0xffffffff0800780c */ /* 0x000fc80004f24270 */
[----:B------:R-:W-:-:S13]  /*1250*/  PLOP3.LUT P1, PT, P0, P1, PT, 0x80, 0x8 ;  /* 0x000000000008781c */ /* 0x000fda0000723070 */
[----:B------:R-:W-:Y:S05]  /*1260*/  @!P1 BRA `(.L_x_9) ;  /* 0x0000000000449947 */ /* 0x000fea0003800000 */
[----:B------:R-:W0:Y:S01]  /*1270*/  LDC.64 R6, c[0x0][0x380] ;  /* 0x0000e000ff067b82 */ /* 0x000e220000000a00 */
[----:B------:R-:W-:-:S04]  /*1280*/  IMAD R25, R25, UR16, R8 ;  /* 0x0000001019197c24 */ /* 0x000fc8000f8e0208 */
[----:B0-----:R-:W-:-:S06]  /*1290*/  IMAD.WIDE R6, R25, 0x8, R6 ;  /* 0x0000000819067825 */ /* 0x001fcc00078e0206 */
[----:B------:R-:W2:Y:S01]  /*12a0*/  LDG.E.64 R6, desc[UR12][R6.64] ;  /* 0x0000000c06067981 */ /* 0x000ea2000c1e1b00 */
[----:B------:R-:W0:Y:S01]  /*12b0*/  S2UR UR11, SR_CgaCtaId ;  /* 0x00000000000b79c3 */ /* 0x000e220000008800 */
[----:B------:R-:W-:Y:S01]  /*12c0*/  UMOV UR10, 0x400 ;  /* 0x00000400000a7882 */ /* 0x000fe20000000000 */
[----:B------:R-:W-:Y:S01]  /*12d0*/  UIMAD UR7, UR8, UR9, UR5 ;  /* 0x00000009080772a4 */ /* 0x000fe2000f8e0205 */
[----:B------:R-:W-:Y:S02]  /*12e0*/  MOV R10, R0 ;  /* 0x00000000000a7202 */ /* 0x000fe40000000f00 */
[----:B------:R-:W-:Y:S01]  /*12f0*/  MOV R11, R3 ;  /* 0x00000003000b7202 */ /* 0x000fe20000000f00 */
[----:B0-----:R-:W-:-:S04]  /*1300*/  ULEA UR10, UR11, UR10, 0x18 ;  /* 0x0000000a0b0a7291 */ /* 0x001fc8000f8ec0ff */
[----:B------:R-:W-:-:S09]  /*1310*/  ULEA UR7, UR7, UR10, 0x3 ;  /* 0x0000000a07077291 */ /* 0x000fd2000f8e18ff */
[----:B------:R-:W2:Y:S02]  /*1320*/  LDS.64 R8, [UR7] ;  /* 0x00000007ff087984 */ /* 0x000ea40008000a00 */
[----:B--2---:R-:W-:Y:S02]  /*1330*/  IMAD R9, R9, R6, RZ ;  /* 0x0000000609097224 */ /* 0x004fe400078e02ff */
[----:B------:R-:W-:-:S04]  /*1340*/  IMAD.WIDE.U32 R10, R6, R8, R10 ;  /* 0x00000008060a7225 */ /* 0x000fc800078e000a */
[----:B------:R-:W-:Y:S02]  /*1350*/  IMAD R9, R7, R8, R9 ;  /* 0x0000000807097224 */ /* 0x000fe400078e0209 */
[----:B------:R-:W-:-:S03]  /*1360*/  IMAD.MOV.U32 R0, RZ, RZ, R10 ;  /* 0x000000ffff007224 */ /* 0x000fc600078e000a */
[----:B------:R-:W-:-:S07]  /*1370*/  IADD3 R3, PT, PT, R11, R9, RZ ;  /* 0x000000090b037210 */ /* 0x000fce0007ffe0ff */
.L_x_9:
[----:B------:R-:W-:Y:S05]  /*1380*/  BSYNC.RECONVERGENT B0 ;  /* 0x0000000000007941 */ /* 0x000fea0003800200 */
.L_x_6:
[----:B------:R-:W-:Y:S05]  /*1390*/  BRA.U UP0, `(.L_x_10) ;  /* 0xffffffed00d47547 */ /* 0x000fea000b83ffff */
.L_x_3:
[----:B0-----:R-:W0:Y:S01]  /*13a0*/  LDC.64 R6, c[0x0][0x390] ;  /* 0x0000e400ff067b82 */ /* 0x001e220000000a00 */
[----:B------:R-:W1:Y:S02]  /*13b0*/  LDCU UR5, c[0x0][0x39c] ;  /* 0x00007380ff0577ac */ /* 0x000e640008000800 */
[----:B-1----:R-:W-:Y:S01]  /*13c0*/  IMAD R5, R5, UR5, R2 ;  /* 0x0000000505057c24 */ /* 0x002fe2000f8e0202 */
[----:B------:R-:W-:-:S03]  /*13d0*/  MOV R2, R0 ;  /* 0x0000000000027202 */ /* 0x000fc60000000f00 */
[----:B0-----:R-:W-:-:S05]  /*13e0*/  IMAD.WIDE.U32 R4, R5, 0x8, R6 ;  /* 0x0000000805047825 */ /* 0x001fca00078e0006 */
[----:B------:R-:W-:Y:S01]  /*13f0*/  STG.E.64 desc[UR12][R4.64], R2 ;  /* 0x0000000204007986 */ /* 0x000fe2000c101b0c */
[----:B------:R-:W-:Y:S05]  /*1400*/  EXIT ;  /* 0x000000000000794d */ /* 0x000fea0003800000 */
.L_x_11:
[----:B------:R-:W-:-:S00]  /*1410*/  BRA `(.L_x_11) ;  /* 0xfffffffc00fc7947 */ /* 0x000fc0000383ffff */
[----:B------:R-:W-:-:S00]  /*1420*/  NOP ;  /* 0x0000000000007918 */ /* 0x000fc00000000000 */
        /* <DEDUP_REMOVED lines=13> */
.L_x_12:


//--------------------- .nv.shared._Z18convolution_kernelPlS_S_iii --------------------------
	.section	.nv.shared._Z18convolution_kernelPlS_S_iii,"aw",@nobits
	.sectionflags	@""
	.align	16
	.zero		1024


//--------------------- .nv.shared.reserved.0     --------------------------
	.section	.nv.shared.reserved.0,"aw",@nobits
	.weak		__nv_reservedSMEM_offset_0_alias
	.size		__nv_reservedSMEM_offset_0_alias, 0, 64
	.other		__nv_reservedSMEM_offset_0_alias,@"STO_CUDA_RESERVED_SHARED STV_DEFAULT"
__nv_reservedSMEM_offset_0_alias:
	.zero		0
	.zero		64


//--------------------- .nv.constant0._Z18convolution_kernelPlS_S_iii --------------------------
	.section	.nv.constant0._Z18convolution_kernelPlS_S_iii,"a",@progbits
	.sectionflags	@""
	.align	4
.nv.constant0._Z18convolution_kernelPlS_S_iii:
	.zero		932


//--------------------- SYMBOLS --------------------------

	.type		.nv.reservedSmem.offset0,@object
	.size		.nv.reservedSmem.offset0,0x4
	.type		.nv.reservedSmem.cap,@object
	.size		.nv.reservedSmem.cap,0x4
